	.headerflags	@"EF_CUDA_TEXMODE_UNIFIED EF_CUDA_64BIT_ADDRESS EF_CUDA_ACCELERATORS EF_CUDA_SM90 EF_CUDA_VIRTUAL_SM(EF_CUDA_SM90)"
	.elftype	@"ET_EXEC"


//--------------------- .nv.info                  --------------------------
	.section	.nv.info,"",@"SHT_CUDA_INFO"
	.align	4


	//----- nvinfo : EIATTR_REGCOUNT
	.align		4
        /*0000*/ 	.byte	0x04, 0x2f
        /*0002*/ 	.short	(.L_1 - .L_0)
	.align		4
.L_0:
        /*0004*/ 	.word	index@(triton_poi_fused_clone_12)
        /*0008*/ 	.word	0x00000010


	//----- nvinfo : EIATTR_MIN_STACK_SIZE
	.align		4
.L_1:
        /*000c*/ 	.byte	0x04, 0x12
        /*000e*/ 	.short	(.L_3 - .L_2)
	.align		4
.L_2:
        /*0010*/ 	.word	index@(triton_poi_fused_clone_12)
        /*0014*/ 	.word	0x00000000


	//----- nvinfo : EIATTR_FRAME_SIZE
	.align		4
.L_3:
        /*0018*/ 	.byte	0x04, 0x11
        /*001a*/ 	.short	(.L_5 - .L_4)
	.align		4
.L_4:
        /*001c*/ 	.word	index@(triton_poi_fused_clone_12)
        /*0020*/ 	.word	0x00000000


	//----- nvinfo : EIATTR_MIN_STACK_SIZE
	.align		4
.L_5:
        /*0024*/ 	.byte	0x04, 0x12
        /*0026*/ 	.short	(.L_7 - .L_6)
	.align		4
.L_6:
        /*0028*/ 	.word	index@(triton_poi_fused_clone_12)
        /*002c*/ 	.word	0x00000000
.L_7:


//--------------------- .nv.info.triton_poi_fused_clone_12 --------------------------
	.section	.nv.info.triton_poi_fused_clone_12,"",@"SHT_CUDA_INFO"
	.sectionflags	@""
	.align	4


	//----- nvinfo : EIATTR_CUDA_API_VERSION
	.align		4
        /*0000*/ 	.byte	0x04, 0x37
        /*0002*/ 	.short	(.L_9 - .L_8)
.L_8:
        /*0004*/ 	.word	0x0000007c


	//----- nvinfo : EIATTR_KPARAM_INFO
	.align		4
.L_9:
        /*0008*/ 	.byte	0x04, 0x17
        /*000a*/ 	.short	(.L_11 - .L_10)
.L_10:
        /*000c*/ 	.word	0x00000000
        /*0010*/ 	.short	0x0002
        /*0012*/ 	.short	0x0010
        /*0014*/ 	.byte	0x00, 0xf0, 0x11, 0x00


	//----- nvinfo : EIATTR_KPARAM_INFO
	.align		4
.L_11:
        /*0018*/ 	.byte	0x04, 0x17
        /*001a*/ 	.short	(.L_13 - .L_12)
.L_12:
        /*001c*/ 	.word	0x00000000
        /*0020*/ 	.short	0x0001
        /*0022*/ 	.short	0x0008
        /*0024*/ 	.byte	0x00, 0xf4, 0x21, 0x00


	//----- nvinfo : EIATTR_KPARAM_INFO
	.align		4
.L_13:
        /*0028*/ 	.byte	0x04, 0x17
        /*002a*/ 	.short	(.L_15 - .L_14)
.L_14:
        /*002c*/ 	.word	0x00000000
        /*0030*/ 	.short	0x0000
        /*0032*/ 	.short	0x0000
        /*0034*/ 	.byte	0x00, 0xf4, 0x21, 0x00


	//----- nvinfo : EIATTR_SPARSE_MMA_MASK
	.align		4
.L_15:
        /*0038*/ 	.byte	0x03, 0x50
        /*003a*/ 	.short	0x0000


	//----- nvinfo : EIATTR_MAXREG_COUNT
	.align		4
        /*003c*/ 	.byte	0x03, 0x1b
        /*003e*/ 	.short	0x00ff


	//----- nvinfo : EIATTR_EXIT_INSTR_OFFSETS
	.align		4
        /*0040*/ 	.byte	0x04, 0x1c
        /*0042*/ 	.short	(.L_17 - .L_16)


	//   ....[0]....
.L_16:
        /*0044*/ 	.word	0x00000220


	//   ....[1]....
        /*0048*/ 	.word	0x00000240


	//----- nvinfo : EIATTR_REQNTID
	.align		4
.L_17:
        /*004c*/ 	.byte	0x04, 0x10
        /*004e*/ 	.short	(.L_19 - .L_18)
.L_18:
        /*0050*/ 	.word	0x00000080
        /*0054*/ 	.word	0x00000001
        /*0058*/ 	.word	0x00000001


	//----- nvinfo : EIATTR_CRS_STACK_SIZE
	.align		4
.L_19:
        /*005c*/ 	.byte	0x04, 0x1e
        /*005e*/ 	.short	(.L_21 - .L_20)
.L_20:
        /*0060*/ 	.word	0x00000000


	//----- nvinfo : EIATTR_CBANK_PARAM_SIZE
	.align		4
.L_21:
        /*0064*/ 	.byte	0x03, 0x19
        /*0066*/ 	.short	0x0014


	//----- nvinfo : EIATTR_PARAM_CBANK
	.align		4
        /*0068*/ 	.byte	0x04, 0x0a
        /*006a*/ 	.short	(.L_23 - .L_22)
	.align		4
.L_22:
        /*006c*/ 	.word	index@(.nv.constant0.triton_poi_fused_clone_12)
        /*0070*/ 	.short	0x0210
        /*0072*/ 	.short	0x0014


	//----- nvinfo : EIATTR_SW_WAR
	.align		4
.L_23:
        /*0074*/ 	.byte	0x04, 0x36
        /*0076*/ 	.short	(.L_25 - .L_24)
.L_24:
        /*0078*/ 	.word	0x00000008
.L_25:


//--------------------- .nv.callgraph             --------------------------
	.section	.nv.callgraph,"",@"SHT_CUDA_CALLGRAPH"
	.align	4
	.sectionentsize	8
	.align		4
        /*0000*/ 	.word	0x00000000
	.align		4
        /*0004*/ 	.word	0xffffffff
	.align		4
        /*0008*/ 	.word	0x00000000
	.align		4
        /*000c*/ 	.word	0xfffffffe
	.align		4
        /*0010*/ 	.word	0x00000000
	.align		4
        /*0014*/ 	.word	0xfffffffd
	.align		4
        /*0018*/ 	.word	0x00000000
	.align		4
        /*001c*/ 	.word	0xfffffffc


//--------------------- .text.triton_poi_fused_clone_12 --------------------------
	.section	.text.triton_poi_fused_clone_12,"ax",@progbits
	.align	128
        .global         triton_poi_fused_clone_12
        .type           triton_poi_fused_clone_12,@function
        .size           triton_poi_fused_clone_12,(.L_x_3 - triton_poi_fused_clone_12)
        .other          triton_poi_fused_clone_12,@"STO_CUDA_ENTRY STV_DEFAULT"
triton_poi_fused_clone_12:
.text.triton_poi_fused_clone_12:
[----:B------:R-:W0:Y:S02]  /*0000*/  LDC R1, c[0x0][0x28] ;  /* 0x00000a00ff017b82 */ /* 0x000e240000000800 */
[----:B------:R-:W1:Y:S01]  /*0010*/  S2R R0, SR_TID.X ;  /* 0x0000000000007919 */ /* 0x000e620000002100 */
[----:B------:R-:W2:Y:S01]  /*0020*/  LDC.64 R4, c[0x0][0x218] ;  /* 0x00008600ff047b82 */ /* 0x000ea20000000a00 */
[----:B------:R-:W-:Y:S01]  /*0030*/  ULDC.64 UR4, c[0x0][0x208] ;  /* 0x0000820000047ab9 */ /* 0x000fe20000000a00 */
[----:B------:R-:W-:Y:S01]  /*0040*/  BSSY B0, `(.L_x_0) ;  /* 0x000001d000007945 */ /* 0x000fe20003800000 */
[----:B------:R-:W3:Y:S01]  /*0050*/  S2R R7, SR_CTAID.X ;  /* 0x0000000000077919 */ /* 0x000ee20000002500 */
[----:B-1----:R-:W-:Y:S02]  /*0060*/  LOP3.LUT R0, R0, 0x7f, RZ, 0xc0, !PT ;  /* 0x0000007f00007812 */ /* 0x002fe400078ec0ff */
[----:B---3--:R-:W-:-:S03]  /*0070*/  SHF.R.S32.HI R2, RZ, 0x18, R7 ;  /* 0x00000018ff027819 */ /* 0x008fc60000011407 */
[----:B------:R-:W-:Y:S01]  /*0080*/  IMAD R7, R7, 0x80, R0 ;  /* 0x0000008007077824 */ /* 0x000fe200078e0200 */
[----:B------:R-:W-:-:S03]  /*0090*/  SGXT R0, R2, 0x1 ;  /* 0x000000010200781a */ /* 0x000fc60000000200 */
[C---:B--2---:R-:W-:Y:S01]  /*00a0*/  IMAD.WIDE R4, R7.reuse, 0x4, R4 ;  /* 0x0000000407047825 */ /* 0x044fe200078e0204 */
[----:B------:R-:W1:Y:S01]  /*00b0*/  LDC.64 R2, c[0x0][0x210] ;  /* 0x00008400ff027b82 */ /* 0x000e620000000a00 */
[----:B------:R-:W-:Y:S02]  /*00c0*/  ISETP.GE.AND P0, PT, R7, 0x100, PT ;  /* 0x000001000700780c */ /* 0x000fe40003f06270 */
[CC--:B------:R-:W-:Y:S02]  /*00d0*/  LEA.HI R8, R0.reuse, R7.reuse, RZ, 0x5 ;  /* 0x0000000700087211 */ /* 0x0c0fe400078f28ff */
[CC--:B------:R-:W-:Y:S02]  /*00e0*/  LEA.HI R6, R0.reuse, R7.reuse, RZ, 0x4 ;  /* 0x0000000700067211 */ /* 0x0c0fe400078f20ff */
[----:B------:R-:W-:Y:S02]  /*00f0*/  SHF.R.S32.HI R9, RZ, 0x5, R8 ;  /* 0x00000005ff097819 */ /* 0x000fe40000011408 */
[----:B------:R-:W-:-:S02]  /*0100*/  LEA.HI R0, R0, R7, RZ, 0x6 ;  /* 0x0000000700007211 */ /* 0x000fc400078f30ff */
[----:B------:R-:W-:Y:S02]  /*0110*/  SHF.R.S32.HI R11, RZ, 0x4, R6 ;  /* 0x00000004ff0b7819 */ /* 0x000fe40000011406 */
[----:B------:R-:W-:Y:S02]  /*0120*/  LEA.HI R8, R8, R9, RZ, 0x1 ;  /* 0x0000000908087211 */ /* 0x000fe400078f08ff */
[----:B------:R-:W-:Y:S02]  /*0130*/  LOP3.LUT R10, R0, 0xffffffc0, RZ, 0xc0, !PT ;  /* 0xffffffc0000a7812 */ /* 0x000fe400078ec0ff */
[C---:B------:R-:W-:Y:S02]  /*0140*/  LOP3.LUT R0, R6.reuse, 0xfffffff0, RZ, 0xc0, !PT ;  /* 0xfffffff006007812 */ /* 0x040fe400078ec0ff */
[----:B------:R-:W-:Y:S02]  /*0150*/  LEA.HI R6, R6, R11, RZ, 0x1 ;  /* 0x0000000b06067211 */ /* 0x000fe400078f08ff */
[----:B------:R-:W-:-:S02]  /*0160*/  LOP3.LUT R8, R8, 0xffffffe, RZ, 0xc0, !PT ;  /* 0x0ffffffe08087812 */ /* 0x000fc400078ec0ff */
[----:B------:R-:W-:Y:S01]  /*0170*/  IADD3 R13, R10, R7, -R0 ;  /* 0x000000070a0d7210 */ /* 0x000fe20007ffe800 */
[----:B------:R-:W-:Y:S01]  /*0180*/  IMAD.MOV.U32 R7, RZ, RZ, RZ ;  /* 0x000000ffff077224 */ /* 0x000fe200078e00ff */
[----:B------:R-:W-:Y:S01]  /*0190*/  LOP3.LUT R6, R6, 0x7fffffe, RZ, 0xc0, !PT ;  /* 0x07fffffe06067812 */ /* 0x000fe200078ec0ff */
[----:B------:R-:W-:-:S04]  /*01a0*/  IMAD.IADD R8, R9, 0x1, -R8 ;  /* 0x0000000109087824 */ /* 0x000fc800078e0a08 */
[----:B------:R-:W-:Y:S02]  /*01b0*/  IMAD.IADD R6, R11, 0x1, -R6 ;  /* 0x000000010b067824 */ /* 0x000fe400078e0a06 */
[----:B------:R-:W-:-:S04]  /*01c0*/  IMAD R13, R8, 0x10, R13 ;  /* 0x00000010080d7824 */ /* 0x000fc800078e020d */
[----:B------:R-:W-:-:S04]  /*01d0*/  IMAD R13, R6, 0x20, R13 ;  /* 0x00000020060d7824 */ /* 0x000fc800078e020d */
[----:B-1----:R-:W-:Y:S01]  /*01e0*/  IMAD.WIDE R2, R13, 0x4, R2 ;  /* 0x000000040d027825 */ /* 0x002fe200078e0202 */
[----:B------:R-:W-:Y:S06]  /*01f0*/  @P0 BRA `(.L_x_1) ;  /* 0x0000000000040947 */ /* 0x000fec0003800000 */
[----:B------:R1:W5:Y:S02]  /*0200*/  LDG.E R7, desc[UR4][R2.64] ;  /* 0x0000000402077981 */ /* 0x000364000c1e1900 */
.L_x_1:
[----:B------:R-:W-:Y:S05]  /*0210*/  BSYNC B0 ;  /* 0x0000000000007941 */ /* 0x000fea0003800000 */
.L_x_0:
[----:B------:R-:W-:Y:S05]  /*0220*/  @P0 EXIT ;  /* 0x000000000000094d */ /* 0x000fea0003800000 */
[----:B-----5:R-:W-:Y:S01]  /*0230*/  STG.E desc[UR4][R4.64], R7 ;  /* 0x0000000704007986 */ /* 0x020fe2000c101904 */
[----:B------:R-:W-:Y:S05]  /*0240*/  EXIT ;  /* 0x000000000000794d */ /* 0x000fea0003800000 */
.L_x_2:
[----:B------:R-:W-:-:S00]  /*0250*/  BRA `(.L_x_2) ;  /* 0xfffffffc00fc7947 */ /* 0x000fc0000383ffff */
[----:B------:R-:W-:-:S00]  /*0260*/  NOP ;  /* 0x0000000000007918 */ /* 0x000fc00000000000 */
        /* <DEDUP_REMOVED lines=9> */
.L_x_3:


//--------------------- .nv.constant0.triton_poi_fused_clone_12 --------------------------
	.section	.nv.constant0.triton_poi_fused_clone_12,"a",@progbits
	.sectionflags	@""
	.align	4
.nv.constant0.triton_poi_fused_clone_12:
	.zero		548
